//
// Generated by NVIDIA NVVM Compiler
//
// Compiler Build ID: CL-36424714
// Cuda compilation tools, release 13.0, V13.0.88
// Based on NVVM 20.0.0
//

.version 9.0
.target sm_100
.address_size 64

	// .globl	_Z10bucketsortPiS_i

.visible .entry _Z10bucketsortPiS_i(
	.param .u64 .ptr .align 1 _Z10bucketsortPiS_i_param_0,
	.param .u64 .ptr .align 1 _Z10bucketsortPiS_i_param_1,
	.param .u32 _Z10bucketsortPiS_i_param_2
)
{
	.reg .pred 	%p<4>;
	.reg .b32 	%r<16>;
	.reg .b64 	%rd<11>;

	ld.param.u64 	%rd3, [_Z10bucketsortPiS_i_param_0];
	ld.param.u64 	%rd4, [_Z10bucketsortPiS_i_param_1];
	ld.param.u32 	%r6, [_Z10bucketsortPiS_i_param_2];
	cvta.to.global.u64 	%rd1, %rd4;
	mov.u32 	%r7, %ctaid.x;
	mov.u32 	%r8, %ntid.x;
	mov.u32 	%r9, %tid.x;
	mad.lo.s32 	%r1, %r7, %r8, %r9;
	setp.ge.s32 	%p1, %r1, %r6;
	@%p1 bra 	$L__BB0_4;
	cvta.to.global.u64 	%rd5, %rd3;
	mul.wide.s32 	%rd6, %r1, 4;
	add.s64 	%rd2, %rd5, %rd6;
	ld.global.u32 	%r10, [%rd2];
	mul.wide.s32 	%rd7, %r10, 4;
	add.s64 	%rd8, %rd1, %rd7;
	atom.global.add.u32 	%r11, [%rd8], 1;
	bar.sync 	0;
	setp.lt.s32 	%p2, %r1, 0;
	@%p2 bra 	$L__BB0_4;
	mov.b32 	%r14, 0;
	mov.u32 	%r15, %r14;
$L__BB0_3:
	st.global.u32 	[%rd2], %r14;
	mul.wide.u32 	%rd9, %r14, 4;
	add.s64 	%rd10, %rd1, %rd9;
	ld.global.u32 	%r13, [%rd10];
	add.s32 	%r15, %r13, %r15;
	add.s32 	%r14, %r14, 1;
	setp.le.s32 	%p3, %r15, %r1;
	@%p3 bra 	$L__BB0_3;
$L__BB0_4:
	ret;

}


// ===== COMPILED SASS (sm_100) =====

	.target	sm_100

	.elftype	@"ET_EXEC"


//--------------------- .note.nv.tkinfo           --------------------------
	.section	.note.nv.tkinfo,"",@"SHT_NOTE"
	.sectionflags	@"SHF_NOTE_NV_TKINFO"
	.tkinfo
        /*0018*/ 	.word	0x00000002
        /*0030*/ 	.string	""
        /*0030*/ 	.string	"ptxas"
        /*0030*/ 	.string	"Cuda compilation tools, release 13.0, V13.0.88"
        /*0030*/ 	.string	"Build cuda_13.0.r13.0/compiler.36424714_0"
        /*0030*/ 	.string	"-arch sm_100 -m 64 "



//--------------------- .note.nv.cuinfo           --------------------------
	.section	.note.nv.cuinfo,"",@"SHT_NOTE"
	.sectionflags	@"SHF_NOTE_NV_CUINFO"
        /*0018*/ 	.short	0x0002
        /*001a*/ 	.short	0x0064
        /*001c*/ 	.short	0x0082
	.zero		2


//--------------------- .nv.info                  --------------------------
	.section	.nv.info,"",@"SHT_CUDA_INFO"
	.align	4


	//----- nvinfo : EIATTR_REGCOUNT
	.align		4
        /*0000*/ 	.byte	0x04, 0x2f
        /*0002*/ 	.short	(.L_1 - .L_0)
	.align		4
.L_0:
        /*0004*/ 	.word	index@(_Z10bucketsortPiS_i)
        /*0008*/ 	.word	0x0000000e


	//----- nvinfo : EIATTR_FRAME_SIZE
	.align		4
.L_1:
        /*000c*/ 	.byte	0x04, 0x11
        /*000e*/ 	.short	(.L_3 - .L_2)
	.align		4
.L_2:
        /*0010*/ 	.word	index@(_Z10bucketsortPiS_i)
        /*0014*/ 	.word	0x00000000


	//----- nvinfo : EIATTR_MIN_STACK_SIZE
	.align		4
.L_3:
        /*0018*/ 	.byte	0x04, 0x12
        /*001a*/ 	.short	(.L_5 - .L_4)
	.align		4
.L_4:
        /*001c*/ 	.word	index@(_Z10bucketsortPiS_i)
        /*0020*/ 	.word	0x00000000
.L_5:


//--------------------- .nv.compat                --------------------------
	.section	.nv.compat,"",@"SHT_CUDA_COMPAT_INFO"
	.align	4
        /*0000*/ 	.byte	0x02, 0x09, 0x00, 0x00, 0x02, 0x02, 0x01, 0x00, 0x02, 0x05, 0x05, 0x00, 0x03, 0x07, 0x01, 0x01
        /*0010*/ 	.byte	0x02, 0x03, 0x00, 0x00, 0x02, 0x06, 0x01, 0x00, 0x04, 0x0b, 0x08, 0x00, 0x09, 0x00, 0x00, 0x00
        /*0020*/ 	.byte	0x00, 0x00, 0x00, 0x00


//--------------------- .nv.info._Z10bucketsortPiS_i --------------------------
	.section	.nv.info._Z10bucketsortPiS_i,"",@"SHT_CUDA_INFO"
	.sectionflags	@""
	.align	4


	//----- nvinfo : EIATTR_CUDA_API_VERSION
	.align		4
        /*0000*/ 	.byte	0x04, 0x37
        /*0002*/ 	.short	(.L_7 - .L_6)
.L_6:
        /*0004*/ 	.word	0x00000082


	//----- nvinfo : EIATTR_KPARAM_INFO
	.align		4
.L_7:
        /*0008*/ 	.byte	0x04, 0x17
        /*000a*/ 	.short	(.L_9 - .L_8)
.L_8:
        /*000c*/ 	.word	0x00000000
        /*0010*/ 	.short	0x0002
        /*0012*/ 	.short	0x0010
        /*0014*/ 	.byte	0x00, 0xf0, 0x11, 0x00


	//----- nvinfo : EIATTR_KPARAM_INFO
	.align		4
.L_9:
        /*0018*/ 	.byte	0x04, 0x17
        /*001a*/ 	.short	(.L_11 - .L_10)
.L_10:
        /*001c*/ 	.word	0x00000000
        /*0020*/ 	.short	0x0001
        /*0022*/ 	.short	0x0008
        /*0024*/ 	.byte	0x00, 0xf5, 0x21, 0x00


	//----- nvinfo : EIATTR_KPARAM_INFO
	.align		4
.L_11:
        /*0028*/ 	.byte	0x04, 0x17
        /*002a*/ 	.short	(.L_13 - .L_12)
.L_12:
        /*002c*/ 	.word	0x00000000
        /*0030*/ 	.short	0x0000
        /*0032*/ 	.short	0x0000
        /*0034*/ 	.byte	0x00, 0xf5, 0x21, 0x00


	//----- nvinfo : EIATTR_SPARSE_MMA_MASK
	.align		4
.L_13:
        /*0038*/ 	.byte	0x03, 0x50
        /*003a*/ 	.short	0x0000


	//----- nvinfo : EIATTR_MAXREG_COUNT
	.align		4
        /*003c*/ 	.byte	0x03, 0x1b
        /*003e*/ 	.short	0x00ff


	//----- nvinfo : EIATTR_NUM_BARRIERS
	.align		4
        /*0040*/ 	.byte	0x02, 0x4c
        /*0042*/ 	.byte	0x01
	.zero		1


	//----- nvinfo : EIATTR_MERCURY_ISA_VERSION
	.align		4
        /*0044*/ 	.byte	0x03, 0x5f
        /*0046*/ 	.short	0x0101


	//----- nvinfo : EIATTR_VRC_CTA_INIT_COUNT
	.align		4
        /*0048*/ 	.byte	0x02, 0x4a
	.zero		1
	.zero		1


	//----- nvinfo : EIATTR_EXIT_INSTR_OFFSETS
	.align		4
        /*004c*/ 	.byte	0x04, 0x1c
        /*004e*/ 	.short	(.L_15 - .L_14)


	//   ....[0]....
.L_14:
        /*0050*/ 	.word	0x00000070


	//   ....[1]....
        /*0054*/ 	.word	0x00000120


	//   ....[2]....
        /*0058*/ 	.word	0x000001c0


	//----- nvinfo : EIATTR_CRS_STACK_SIZE
	.align		4
.L_15:
        /*005c*/ 	.byte	0x04, 0x1e
        /*005e*/ 	.short	(.L_17 - .L_16)
.L_16:
        /*0060*/ 	.word	0x00000000


	//----- nvinfo : EIATTR_CBANK_PARAM_SIZE
	.align		4
.L_17:
        /*0064*/ 	.byte	0x03, 0x19
        /*0066*/ 	.short	0x0014


	//----- nvinfo : EIATTR_PARAM_CBANK
	.align		4
        /*0068*/ 	.byte	0x04, 0x0a
        /*006a*/ 	.short	(.L_19 - .L_18)
	.align		4
.L_18:
        /*006c*/ 	.word	index@(.nv.constant0._Z10bucketsortPiS_i)
        /*0070*/ 	.short	0x0380
        /*0072*/ 	.short	0x0014


	//----- nvinfo : EIATTR_SW_WAR
	.align		4
.L_19:
        /*0074*/ 	.byte	0x04, 0x36
        /*0076*/ 	.short	(.L_21 - .L_20)
.L_20:
        /*0078*/ 	.word	0x00000008
.L_21:


//--------------------- .nv.callgraph             --------------------------
	.section	.nv.callgraph,"",@"SHT_CUDA_CALLGRAPH"
	.align	4
	.sectionentsize	8
	.align		4
        /*0000*/ 	.word	0x00000000
	.align		4
        /*0004*/ 	.word	0xffffffff
	.align		4
        /*0008*/ 	.word	0x00000000
	.align		4
        /*000c*/ 	.word	0xfffffffe
	.align		4
        /*0010*/ 	.word	0x00000000
	.align		4
        /*0014*/ 	.word	0xfffffffd
	.align		4
        /*0018*/ 	.word	0x00000000
	.align		4
        /*001c*/ 	.word	0xfffffffc


//--------------------- .text._Z10bucketsortPiS_i --------------------------
	.section	.text._Z10bucketsortPiS_i,"ax",@progbits
	.align	128
        .global         _Z10bucketsortPiS_i
        .type           _Z10bucketsortPiS_i,@function
        .size           _Z10bucketsortPiS_i,(.L_x_2 - _Z10bucketsortPiS_i)
        .other          _Z10bucketsortPiS_i,@"STO_CUDA_ENTRY STV_DEFAULT"
_Z10bucketsortPiS_i:
.text._Z10bucketsortPiS_i:
[----:B------:R-:W-:Y:S01]  /*0000*/  LDC R1, c[0x0][0x37c] ;  /* 0x0000df00ff017b82 */ /* 0x000fe20000000800 */
[----:B------:R-:W0:Y:S07]  /*0010*/  S2R R0, SR_TID.X ;  /* 0x0000000000007919 */ /* 0x000e2e0000002100 */
[----:B------:R-:W0:Y:S01]  /*0020*/  S2UR UR4, SR_CTAID.X ;  /* 0x00000000000479c3 */ /* 0x000e220000002500 */
[----:B------:R-:W1:Y:S07]  /*0030*/  LDCU UR5, c[0x0][0x390] ;  /* 0x00007200ff0577ac */ /* 0x000e6e0008000800 */
[----:B------:R-:W0:Y:S02]  /*0040*/  LDC R9, c[0x0][0x360] ;  /* 0x0000d800ff097b82 */ /* 0x000e240000000800 */
[----:B0-----:R-:W-:-:S05]  /*0050*/  IMAD R9, R9, UR4, R0 ;  /* 0x0000000409097c24 */ /* 0x001fca000f8e0200 */
[----:B-1----:R-:W-:-:S13]  /*0060*/  ISETP.GE.AND P0, PT, R9, UR5, PT ;  /* 0x0000000509007c0c */ /* 0x002fda000bf06270 */
[----:B------:R-:W-:Y:S05]  /*0070*/  @P0 EXIT ;  /* 0x000000000000094d */ /* 0x000fea0003800000 */
[----:B------:R-:W0:Y:S01]  /*0080*/  LDC.64 R2, c[0x0][0x380] ;  /* 0x0000e000ff027b82 */ /* 0x000e220000000a00 */
[----:B------:R-:W1:Y:S07]  /*0090*/  LDCU.64 UR4, c[0x0][0x358] ;  /* 0x00006b00ff0477ac */ /* 0x000e6e0008000a00 */
[----:B------:R-:W2:Y:S01]  /*00a0*/  LDC.64 R6, c[0x0][0x388] ;  /* 0x0000e200ff067b82 */ /* 0x000ea20000000a00 */
[----:B0-----:R-:W-:-:S05]  /*00b0*/  IMAD.WIDE R2, R9, 0x4, R2 ;  /* 0x0000000409027825 */ /* 0x001fca00078e0202 */
[----:B-1----:R-:W2:Y:S01]  /*00c0*/  LDG.E R5, desc[UR4][R2.64] ;  /* 0x0000000402057981 */ /* 0x002ea2000c1e1900 */
[----:B------:R-:W-:Y:S01]  /*00d0*/  HFMA2 R11, -RZ, RZ, 0, 5.9604644775390625e-08 ;  /* 0x00000001ff0b7431 */ /* 0x000fe200000001ff */
[----:B------:R-:W-:Y:S01]  /*00e0*/  ISETP.GE.AND P0, PT, R9, RZ, PT ;  /* 0x000000ff0900720c */ /* 0x000fe20003f06270 */
[----:B--2---:R-:W-:-:S05]  /*00f0*/  IMAD.WIDE R4, R5, 0x4, R6 ;  /* 0x0000000405047825 */ /* 0x004fca00078e0206 */
[----:B------:R0:W-:Y:S01]  /*0100*/  REDG.E.ADD.STRONG.GPU desc[UR4][R4.64], R11 ;  /* 0x0000000b0400798e */ /* 0x0001e2000c12e104 */
[----:B------:R-:W-:Y:S06]  /*0110*/  BAR.SYNC.DEFER_BLOCKING 0x0 ;  /* 0x0000000000007b1d */ /* 0x000fec0000010000 */
[----:B------:R-:W-:Y:S05]  /*0120*/  @!P0 EXIT ;  /* 0x000000000000894d */ /* 0x000fea0003800000 */
[----:B0-----:R-:W-:Y:S01]  /*0130*/  MOV R11, RZ ;  /* 0x000000ff000b7202 */ /* 0x001fe20000000f00 */
[----:B------:R-:W-:-:S07]  /*0140*/  IMAD.MOV.U32 R0, RZ, RZ, RZ ;  /* 0x000000ffff007224 */ /* 0x000fce00078e00ff */
.L_x_0:
[C---:B------:R-:W-:Y:S01]  /*0150*/  IMAD.WIDE.U32 R4, R11.reuse, 0x4, R6 ;  /* 0x000000040b047825 */ /* 0x040fe200078e0006 */
[----:B------:R0:W-:Y:S05]  /*0160*/  STG.E desc[UR4][R2.64], R11 ;  /* 0x0000000b02007986 */ /* 0x0001ea000c101904 */
[----:B------:R-:W2:Y:S01]  /*0170*/  LDG.E R5, desc[UR4][R4.64] ;  /* 0x0000000404057981 */ /* 0x000ea2000c1e1900 */
[----:B0-----:R-:W-:Y:S01]  /*0180*/  VIADD R11, R11, 0x1 ;  /* 0x000000010b0b7836 */ /* 0x001fe20000000000 */
[----:B--2---:R-:W-:-:S04]  /*0190*/  IADD3 R0, PT, PT, R5, R0, RZ ;  /* 0x0000000005007210 */ /* 0x004fc80007ffe0ff */
[----:B------:R-:W-:-:S13]  /*01a0*/  ISETP.GT.AND P0, PT, R0, R9, PT ;  /* 0x000000090000720c */ /* 0x000fda0003f04270 */
[----:B------:R-:W-:Y:S05]  /*01b0*/  @!P0 BRA `(.L_x_0) ;  /* 0xfffffffc00e48947 */ /* 0x000fea000383ffff */
[----:B------:R-:W-:Y:S05]  /*01c0*/  EXIT ;  /* 0x000000000000794d */ /* 0x000fea0003800000 */
.L_x_1:
[----:B------:R-:W-:-:S00]  /*01d0*/  BRA `(.L_x_1) ;  /* 0xfffffffc00fc7947 */ /* 0x000fc0000383ffff */
[----:B------:R-:W-:-:S00]  /*01e0*/  NOP ;  /* 0x0000000000007918 */ /* 0x000fc00000000000 */
        /* <DEDUP_REMOVED lines=9> */
.L_x_2:


//--------------------- .nv.shared.reserved.0     --------------------------
	.section	.nv.shared.reserved.0,"aw",@nobits
	.weak		__nv_reservedSMEM_offset_0_alias
	.size		__nv_reservedSMEM_offset_0_alias, 0, 64
	.other		__nv_reservedSMEM_offset_0_alias,@"STO_CUDA_RESERVED_SHARED STV_DEFAULT"
__nv_reservedSMEM_offset_0_alias:
	.zero		0
	.zero		64


//--------------------- .nv.constant0._Z10bucketsortPiS_i --------------------------
	.section	.nv.constant0._Z10bucketsortPiS_i,"a",@progbits
	.sectionflags	@""
	.align	4
.nv.constant0._Z10bucketsortPiS_i:
	.zero		916


//--------------------- SYMBOLS --------------------------

	.type		.nv.reservedSmem.offset0,@object
	.size		.nv.reservedSmem.offset0,0x4
